//
// Generated by NVIDIA NVVM Compiler
//
// Compiler Build ID: CL-36424714
// Cuda compilation tools, release 13.0, V13.0.88
// Based on NVVM 20.0.0
//

.version 9.0
.target sm_100
.address_size 64

	// .globl	_Z3MinPfS_Pi
// _ZZ3MinPfS_PiE1a has been demoted
// _ZZ3MaxPfS_PiE1a has been demoted

.visible .entry _Z3MinPfS_Pi(
	.param .u64 .ptr .align 1 _Z3MinPfS_Pi_param_0,
	.param .u64 .ptr .align 1 _Z3MinPfS_Pi_param_1,
	.param .u64 .ptr .align 1 _Z3MinPfS_Pi_param_2
)
{
	.reg .pred 	%p<53>;
	.reg .b32 	%r<29>;
	.reg .b32 	%f<23>;
	.reg .b64 	%rd<11>;
	// demoted variable
	.shared .align 4 .b8 _ZZ3MinPfS_PiE1a[4096];
	ld.param.u64 	%rd2, [_Z3MinPfS_Pi_param_0];
	ld.param.u64 	%rd3, [_Z3MinPfS_Pi_param_1];
	ld.param.u64 	%rd4, [_Z3MinPfS_Pi_param_2];
	cvta.to.global.u64 	%rd1, %rd4;
	mov.u32 	%r1, %ctaid.x;
	mov.u32 	%r15, %ntid.x;
	mov.u32 	%r2, %tid.x;
	mad.lo.s32 	%r3, %r1, %r15, %r2;
	ld.global.u32 	%r16, [%rd1];
	setp.ge.s32 	%p1, %r3, %r16;
	shl.b32 	%r17, %r2, 2;
	mov.u32 	%r18, _ZZ3MinPfS_PiE1a;
	add.s32 	%r4, %r18, %r17;
	@%p1 bra 	$L__BB0_2;
	cvta.to.global.u64 	%rd5, %rd2;
	mul.wide.s32 	%rd6, %r3, 4;
	add.s64 	%rd7, %rd5, %rd6;
	ld.global.f32 	%f11, [%rd7];
	st.shared.f32 	[%r4], %f11;
$L__BB0_2:
	bar.sync 	0;
	bar.sync 	0;
	ld.global.u32 	%r5, [%rd1];
	setp.ge.s32 	%p2, %r3, %r5;
	@%p2 bra 	$L__BB0_6;
	add.s32 	%r19, %r3, 512;
	setp.ge.s32 	%p3, %r19, %r5;
	setp.gt.u32 	%p4, %r2, 511;
	or.pred  	%p5, %p4, %p3;
	@%p5 bra 	$L__BB0_6;
	ld.shared.f32 	%f12, [%r4];
	ld.shared.f32 	%f1, [%r4+2048];
	setp.leu.f32 	%p6, %f12, %f1;
	@%p6 bra 	$L__BB0_6;
	st.shared.f32 	[%r4], %f1;
$L__BB0_6:
	bar.sync 	0;
	ld.global.u32 	%r6, [%rd1];
	setp.ge.s32 	%p7, %r3, %r6;
	@%p7 bra 	$L__BB0_10;
	add.s32 	%r20, %r3, 256;
	setp.ge.s32 	%p8, %r20, %r6;
	setp.gt.u32 	%p9, %r2, 255;
	or.pred  	%p10, %p9, %p8;
	@%p10 bra 	$L__BB0_10;
	ld.shared.f32 	%f13, [%r4];
	ld.shared.f32 	%f2, [%r4+1024];
	setp.leu.f32 	%p11, %f13, %f2;
	@%p11 bra 	$L__BB0_10;
	st.shared.f32 	[%r4], %f2;
$L__BB0_10:
	bar.sync 	0;
	ld.global.u32 	%r7, [%rd1];
	setp.ge.s32 	%p12, %r3, %r7;
	@%p12 bra 	$L__BB0_14;
	add.s32 	%r21, %r3, 128;
	setp.ge.s32 	%p13, %r21, %r7;
	setp.gt.u32 	%p14, %r2, 127;
	or.pred  	%p15, %p14, %p13;
	@%p15 bra 	$L__BB0_14;
	ld.shared.f32 	%f14, [%r4];
	ld.shared.f32 	%f3, [%r4+512];
	setp.leu.f32 	%p16, %f14, %f3;
	@%p16 bra 	$L__BB0_14;
	st.shared.f32 	[%r4], %f3;
$L__BB0_14:
	bar.sync 	0;
	ld.global.u32 	%r8, [%rd1];
	setp.ge.s32 	%p17, %r3, %r8;
	@%p17 bra 	$L__BB0_18;
	add.s32 	%r22, %r3, 64;
	setp.ge.s32 	%p18, %r22, %r8;
	setp.gt.u32 	%p19, %r2, 63;
	or.pred  	%p20, %p19, %p18;
	@%p20 bra 	$L__BB0_18;
	ld.shared.f32 	%f15, [%r4];
	ld.shared.f32 	%f4, [%r4+256];
	setp.leu.f32 	%p21, %f15, %f4;
	@%p21 bra 	$L__BB0_18;
	st.shared.f32 	[%r4], %f4;
$L__BB0_18:
	bar.sync 	0;
	ld.global.u32 	%r9, [%rd1];
	setp.ge.s32 	%p22, %r3, %r9;
	@%p22 bra 	$L__BB0_22;
	add.s32 	%r23, %r3, 32;
	setp.ge.s32 	%p23, %r23, %r9;
	setp.gt.u32 	%p24, %r2, 31;
	or.pred  	%p25, %p24, %p23;
	@%p25 bra 	$L__BB0_22;
	ld.shared.f32 	%f16, [%r4];
	ld.shared.f32 	%f5, [%r4+128];
	setp.leu.f32 	%p26, %f16, %f5;
	@%p26 bra 	$L__BB0_22;
	st.shared.f32 	[%r4], %f5;
$L__BB0_22:
	bar.sync 	0;
	ld.global.u32 	%r10, [%rd1];
	setp.ge.s32 	%p27, %r3, %r10;
	@%p27 bra 	$L__BB0_26;
	add.s32 	%r24, %r3, 16;
	setp.ge.s32 	%p28, %r24, %r10;
	setp.gt.u32 	%p29, %r2, 15;
	or.pred  	%p30, %p29, %p28;
	@%p30 bra 	$L__BB0_26;
	ld.shared.f32 	%f17, [%r4];
	ld.shared.f32 	%f6, [%r4+64];
	setp.leu.f32 	%p31, %f17, %f6;
	@%p31 bra 	$L__BB0_26;
	st.shared.f32 	[%r4], %f6;
$L__BB0_26:
	bar.sync 	0;
	ld.global.u32 	%r11, [%rd1];
	setp.ge.s32 	%p32, %r3, %r11;
	@%p32 bra 	$L__BB0_30;
	add.s32 	%r25, %r3, 8;
	setp.ge.s32 	%p33, %r25, %r11;
	setp.gt.u32 	%p34, %r2, 7;
	or.pred  	%p35, %p34, %p33;
	@%p35 bra 	$L__BB0_30;
	ld.shared.f32 	%f18, [%r4];
	ld.shared.f32 	%f7, [%r4+32];
	setp.leu.f32 	%p36, %f18, %f7;
	@%p36 bra 	$L__BB0_30;
	st.shared.f32 	[%r4], %f7;
$L__BB0_30:
	bar.sync 	0;
	ld.global.u32 	%r12, [%rd1];
	setp.ge.s32 	%p37, %r3, %r12;
	@%p37 bra 	$L__BB0_34;
	add.s32 	%r26, %r3, 4;
	setp.ge.s32 	%p38, %r26, %r12;
	setp.gt.u32 	%p39, %r2, 3;
	or.pred  	%p40, %p39, %p38;
	@%p40 bra 	$L__BB0_34;
	ld.shared.f32 	%f19, [%r4];
	ld.shared.f32 	%f8, [%r4+16];
	setp.leu.f32 	%p41, %f19, %f8;
	@%p41 bra 	$L__BB0_34;
	st.shared.f32 	[%r4], %f8;
$L__BB0_34:
	bar.sync 	0;
	ld.global.u32 	%r13, [%rd1];
	setp.ge.s32 	%p42, %r3, %r13;
	@%p42 bra 	$L__BB0_38;
	add.s32 	%r27, %r3, 2;
	setp.ge.s32 	%p43, %r27, %r13;
	setp.gt.u32 	%p44, %r2, 1;
	or.pred  	%p45, %p44, %p43;
	@%p45 bra 	$L__BB0_38;
	ld.shared.f32 	%f20, [%r4];
	ld.shared.f32 	%f9, [%r4+8];
	setp.leu.f32 	%p46, %f20, %f9;
	@%p46 bra 	$L__BB0_38;
	st.shared.f32 	[%r4], %f9;
$L__BB0_38:
	bar.sync 	0;
	ld.global.u32 	%r14, [%rd1];
	setp.ge.s32 	%p47, %r3, %r14;
	@%p47 bra 	$L__BB0_42;
	add.s32 	%r28, %r3, 1;
	setp.ge.s32 	%p48, %r28, %r14;
	setp.ne.s32 	%p49, %r2, 0;
	or.pred  	%p50, %p49, %p48;
	@%p50 bra 	$L__BB0_42;
	ld.shared.f32 	%f21, [%r4];
	ld.shared.f32 	%f10, [_ZZ3MinPfS_PiE1a+4];
	setp.leu.f32 	%p51, %f21, %f10;
	@%p51 bra 	$L__BB0_42;
	st.shared.f32 	[%r4], %f10;
$L__BB0_42:
	bar.sync 	0;
	setp.ne.s32 	%p52, %r2, 0;
	@%p52 bra 	$L__BB0_44;
	ld.shared.f32 	%f22, [_ZZ3MinPfS_PiE1a];
	cvta.to.global.u64 	%rd8, %rd3;
	mul.wide.u32 	%rd9, %r1, 4;
	add.s64 	%rd10, %rd8, %rd9;
	st.global.f32 	[%rd10], %f22;
$L__BB0_44:
	ret;

}
	// .globl	_Z3MaxPfS_Pi
.visible .entry _Z3MaxPfS_Pi(
	.param .u64 .ptr .align 1 _Z3MaxPfS_Pi_param_0,
	.param .u64 .ptr .align 1 _Z3MaxPfS_Pi_param_1,
	.param .u64 .ptr .align 1 _Z3MaxPfS_Pi_param_2
)
{
	.reg .pred 	%p<53>;
	.reg .b32 	%r<29>;
	.reg .b32 	%f<23>;
	.reg .b64 	%rd<11>;
	// demoted variable
	.shared .align 4 .b8 _ZZ3MaxPfS_PiE1a[4096];
	ld.param.u64 	%rd2, [_Z3MaxPfS_Pi_param_0];
	ld.param.u64 	%rd3, [_Z3MaxPfS_Pi_param_1];
	ld.param.u64 	%rd4, [_Z3MaxPfS_Pi_param_2];
	cvta.to.global.u64 	%rd1, %rd4;
	mov.u32 	%r1, %ctaid.x;
	mov.u32 	%r15, %ntid.x;
	mov.u32 	%r2, %tid.x;
	mad.lo.s32 	%r3, %r1, %r15, %r2;
	ld.global.u32 	%r16, [%rd1];
	setp.ge.s32 	%p1, %r3, %r16;
	shl.b32 	%r17, %r2, 2;
	mov.u32 	%r18, _ZZ3MaxPfS_PiE1a;
	add.s32 	%r4, %r18, %r17;
	@%p1 bra 	$L__BB1_2;
	cvta.to.global.u64 	%rd5, %rd2;
	mul.wide.s32 	%rd6, %r3, 4;
	add.s64 	%rd7, %rd5, %rd6;
	ld.global.f32 	%f11, [%rd7];
	st.shared.f32 	[%r4], %f11;
$L__BB1_2:
	bar.sync 	0;
	bar.sync 	0;
	ld.global.u32 	%r5, [%rd1];
	setp.ge.s32 	%p2, %r3, %r5;
	@%p2 bra 	$L__BB1_6;
	add.s32 	%r19, %r3, 512;
	setp.ge.s32 	%p3, %r19, %r5;
	setp.gt.u32 	%p4, %r2, 511;
	or.pred  	%p5, %p4, %p3;
	@%p5 bra 	$L__BB1_6;
	ld.shared.f32 	%f12, [%r4];
	ld.shared.f32 	%f1, [%r4+2048];
	setp.geu.f32 	%p6, %f12, %f1;
	@%p6 bra 	$L__BB1_6;
	st.shared.f32 	[%r4], %f1;
$L__BB1_6:
	bar.sync 	0;
	ld.global.u32 	%r6, [%rd1];
	setp.ge.s32 	%p7, %r3, %r6;
	@%p7 bra 	$L__BB1_10;
	add.s32 	%r20, %r3, 256;
	setp.ge.s32 	%p8, %r20, %r6;
	setp.gt.u32 	%p9, %r2, 255;
	or.pred  	%p10, %p9, %p8;
	@%p10 bra 	$L__BB1_10;
	ld.shared.f32 	%f13, [%r4];
	ld.shared.f32 	%f2, [%r4+1024];
	setp.geu.f32 	%p11, %f13, %f2;
	@%p11 bra 	$L__BB1_10;
	st.shared.f32 	[%r4], %f2;
$L__BB1_10:
	bar.sync 	0;
	ld.global.u32 	%r7, [%rd1];
	setp.ge.s32 	%p12, %r3, %r7;
	@%p12 bra 	$L__BB1_14;
	add.s32 	%r21, %r3, 128;
	setp.ge.s32 	%p13, %r21, %r7;
	setp.gt.u32 	%p14, %r2, 127;
	or.pred  	%p15, %p14, %p13;
	@%p15 bra 	$L__BB1_14;
	ld.shared.f32 	%f14, [%r4];
	ld.shared.f32 	%f3, [%r4+512];
	setp.geu.f32 	%p16, %f14, %f3;
	@%p16 bra 	$L__BB1_14;
	st.shared.f32 	[%r4], %f3;
$L__BB1_14:
	bar.sync 	0;
	ld.global.u32 	%r8, [%rd1];
	setp.ge.s32 	%p17, %r3, %r8;
	@%p17 bra 	$L__BB1_18;
	add.s32 	%r22, %r3, 64;
	setp.ge.s32 	%p18, %r22, %r8;
	setp.gt.u32 	%p19, %r2, 63;
	or.pred  	%p20, %p19, %p18;
	@%p20 bra 	$L__BB1_18;
	ld.shared.f32 	%f15, [%r4];
	ld.shared.f32 	%f4, [%r4+256];
	setp.geu.f32 	%p21, %f15, %f4;
	@%p21 bra 	$L__BB1_18;
	st.shared.f32 	[%r4], %f4;
$L__BB1_18:
	bar.sync 	0;
	ld.global.u32 	%r9, [%rd1];
	setp.ge.s32 	%p22, %r3, %r9;
	@%p22 bra 	$L__BB1_22;
	add.s32 	%r23, %r3, 32;
	setp.ge.s32 	%p23, %r23, %r9;
	setp.gt.u32 	%p24, %r2, 31;
	or.pred  	%p25, %p24, %p23;
	@%p25 bra 	$L__BB1_22;
	ld.shared.f32 	%f16, [%r4];
	ld.shared.f32 	%f5, [%r4+128];
	setp.geu.f32 	%p26, %f16, %f5;
	@%p26 bra 	$L__BB1_22;
	st.shared.f32 	[%r4], %f5;
$L__BB1_22:
	bar.sync 	0;
	ld.global.u32 	%r10, [%rd1];
	setp.ge.s32 	%p27, %r3, %r10;
	@%p27 bra 	$L__BB1_26;
	add.s32 	%r24, %r3, 16;
	setp.ge.s32 	%p28, %r24, %r10;
	setp.gt.u32 	%p29, %r2, 15;
	or.pred  	%p30, %p29, %p28;
	@%p30 bra 	$L__BB1_26;
	ld.shared.f32 	%f17, [%r4];
	ld.shared.f32 	%f6, [%r4+64];
	setp.geu.f32 	%p31, %f17, %f6;
	@%p31 bra 	$L__BB1_26;
	st.shared.f32 	[%r4], %f6;
$L__BB1_26:
	bar.sync 	0;
	ld.global.u32 	%r11, [%rd1];
	setp.ge.s32 	%p32, %r3, %r11;
	@%p32 bra 	$L__BB1_30;
	add.s32 	%r25, %r3, 8;
	setp.ge.s32 	%p33, %r25, %r11;
	setp.gt.u32 	%p34, %r2, 7;
	or.pred  	%p35, %p34, %p33;
	@%p35 bra 	$L__BB1_30;
	ld.shared.f32 	%f18, [%r4];
	ld.shared.f32 	%f7, [%r4+32];
	setp.geu.f32 	%p36, %f18, %f7;
	@%p36 bra 	$L__BB1_30;
	st.shared.f32 	[%r4], %f7;
$L__BB1_30:
	bar.sync 	0;
	ld.global.u32 	%r12, [%rd1];
	setp.ge.s32 	%p37, %r3, %r12;
	@%p37 bra 	$L__BB1_34;
	add.s32 	%r26, %r3, 4;
	setp.ge.s32 	%p38, %r26, %r12;
	setp.gt.u32 	%p39, %r2, 3;
	or.pred  	%p40, %p39, %p38;
	@%p40 bra 	$L__BB1_34;
	ld.shared.f32 	%f19, [%r4];
	ld.shared.f32 	%f8, [%r4+16];
	setp.geu.f32 	%p41, %f19, %f8;
	@%p41 bra 	$L__BB1_34;
	st.shared.f32 	[%r4], %f8;
$L__BB1_34:
	bar.sync 	0;
	ld.global.u32 	%r13, [%rd1];
	setp.ge.s32 	%p42, %r3, %r13;
	@%p42 bra 	$L__BB1_38;
	add.s32 	%r27, %r3, 2;
	setp.ge.s32 	%p43, %r27, %r13;
	setp.gt.u32 	%p44, %r2, 1;
	or.pred  	%p45, %p44, %p43;
	@%p45 bra 	$L__BB1_38;
	ld.shared.f32 	%f20, [%r4];
	ld.shared.f32 	%f9, [%r4+8];
	setp.geu.f32 	%p46, %f20, %f9;
	@%p46 bra 	$L__BB1_38;
	st.shared.f32 	[%r4], %f9;
$L__BB1_38:
	bar.sync 	0;
	ld.global.u32 	%r14, [%rd1];
	setp.ge.s32 	%p47, %r3, %r14;
	@%p47 bra 	$L__BB1_42;
	add.s32 	%r28, %r3, 1;
	setp.ge.s32 	%p48, %r28, %r14;
	setp.ne.s32 	%p49, %r2, 0;
	or.pred  	%p50, %p49, %p48;
	@%p50 bra 	$L__BB1_42;
	ld.shared.f32 	%f21, [%r4];
	ld.shared.f32 	%f10, [_ZZ3MaxPfS_PiE1a+4];
	setp.geu.f32 	%p51, %f21, %f10;
	@%p51 bra 	$L__BB1_42;
	st.shared.f32 	[%r4], %f10;
$L__BB1_42:
	bar.sync 	0;
	setp.ne.s32 	%p52, %r2, 0;
	@%p52 bra 	$L__BB1_44;
	ld.shared.f32 	%f22, [_ZZ3MaxPfS_PiE1a];
	cvta.to.global.u64 	%rd8, %rd3;
	mul.wide.u32 	%rd9, %r1, 4;
	add.s64 	%rd10, %rd8, %rd9;
	st.global.f32 	[%rd10], %f22;
$L__BB1_44:
	ret;

}


// ===== COMPILED SASS (sm_100) =====

	.target	sm_100

	.elftype	@"ET_EXEC"


//--------------------- .note.nv.tkinfo           --------------------------
	.section	.note.nv.tkinfo,"",@"SHT_NOTE"
	.sectionflags	@"SHF_NOTE_NV_TKINFO"
	.tkinfo
        /*0018*/ 	.word	0x00000002
        /*0030*/ 	.string	""
        /*0030*/ 	.string	"ptxas"
        /*0030*/ 	.string	"Cuda compilation tools, release 13.0, V13.0.88"
        /*0030*/ 	.string	"Build cuda_13.0.r13.0/compiler.36424714_0"
        /*0030*/ 	.string	"-arch sm_100 -m 64 "



//--------------------- .note.nv.cuinfo           --------------------------
	.section	.note.nv.cuinfo,"",@"SHT_NOTE"
	.sectionflags	@"SHF_NOTE_NV_CUINFO"
        /*0018*/ 	.short	0x0002
        /*001a*/ 	.short	0x0064
        /*001c*/ 	.short	0x0082
	.zero		2


//--------------------- .nv.info                  --------------------------
	.section	.nv.info,"",@"SHT_CUDA_INFO"
	.align	4


	//----- nvinfo : EIATTR_REGCOUNT
	.align		4
        /*0000*/ 	.byte	0x04, 0x2f
        /*0002*/ 	.short	(.L_1 - .L_0)
	.align		4
.L_0:
        /*0004*/ 	.word	index@(_Z3MinPfS_Pi)
        /*0008*/ 	.word	0x0000000d


	//----- nvinfo : EIATTR_FRAME_SIZE
	.align		4
.L_1:
        /*000c*/ 	.byte	0x04, 0x11
        /*000e*/ 	.short	(.L_3 - .L_2)
	.align		4
.L_2:
        /*0010*/ 	.word	index@(_Z3MinPfS_Pi)
        /*0014*/ 	.word	0x00000000


	//----- nvinfo : EIATTR_REGCOUNT
	.align		4
.L_3:
        /*0018*/ 	.byte	0x04, 0x2f
        /*001a*/ 	.short	(.L_5 - .L_4)
	.align		4
.L_4:
        /*001c*/ 	.word	index@(_Z3MaxPfS_Pi)
        /*0020*/ 	.word	0x0000000d


	//----- nvinfo : EIATTR_FRAME_SIZE
	.align		4
.L_5:
        /*0024*/ 	.byte	0x04, 0x11
        /*0026*/ 	.short	(.L_7 - .L_6)
	.align		4
.L_6:
        /*0028*/ 	.word	index@(_Z3MaxPfS_Pi)
        /*002c*/ 	.word	0x00000000


	//----- nvinfo : EIATTR_MIN_STACK_SIZE
	.align		4
.L_7:
        /*0030*/ 	.byte	0x04, 0x12
        /*0032*/ 	.short	(.L_9 - .L_8)
	.align		4
.L_8:
        /*0034*/ 	.word	index@(_Z3MaxPfS_Pi)
        /*0038*/ 	.word	0x00000000


	//----- nvinfo : EIATTR_MIN_STACK_SIZE
	.align		4
.L_9:
        /*003c*/ 	.byte	0x04, 0x12
        /*003e*/ 	.short	(.L_11 - .L_10)
	.align		4
.L_10:
        /*0040*/ 	.word	index@(_Z3MinPfS_Pi)
        /*0044*/ 	.word	0x00000000
.L_11:


//--------------------- .nv.compat                --------------------------
	.section	.nv.compat,"",@"SHT_CUDA_COMPAT_INFO"
	.align	4
        /*0000*/ 	.byte	0x02, 0x09, 0x00, 0x00, 0x02, 0x02, 0x01, 0x00, 0x02, 0x05, 0x05, 0x00, 0x03, 0x07, 0x01, 0x01
        /*0010*/ 	.byte	0x02, 0x03, 0x00, 0x00, 0x02, 0x06, 0x01, 0x00, 0x04, 0x0b, 0x08, 0x00, 0x09, 0x00, 0x00, 0x00
        /*0020*/ 	.byte	0x00, 0x00, 0x00, 0x00


//--------------------- .nv.info._Z3MaxPfS_Pi     --------------------------
	.section	.nv.info._Z3MaxPfS_Pi,"",@"SHT_CUDA_INFO"
	.sectionflags	@""
	.align	4


	//----- nvinfo : EIATTR_CUDA_API_VERSION
	.align		4
        /*0000*/ 	.byte	0x04, 0x37
        /*0002*/ 	.short	(.L_13 - .L_12)
.L_12:
        /*0004*/ 	.word	0x00000082


	//----- nvinfo : EIATTR_KPARAM_INFO
	.align		4
.L_13:
        /*0008*/ 	.byte	0x04, 0x17
        /*000a*/ 	.short	(.L_15 - .L_14)
.L_14:
        /*000c*/ 	.word	0x00000000
        /*0010*/ 	.short	0x0002
        /*0012*/ 	.short	0x0010
        /*0014*/ 	.byte	0x00, 0xf5, 0x21, 0x00


	//----- nvinfo : EIATTR_KPARAM_INFO
	.align		4
.L_15:
        /*0018*/ 	.byte	0x04, 0x17
        /*001a*/ 	.short	(.L_17 - .L_16)
.L_16:
        /*001c*/ 	.word	0x00000000
        /*0020*/ 	.short	0x0001
        /*0022*/ 	.short	0x0008
        /*0024*/ 	.byte	0x00, 0xf5, 0x21, 0x00


	//----- nvinfo : EIATTR_KPARAM_INFO
	.align		4
.L_17:
        /*0028*/ 	.byte	0x04, 0x17
        /*002a*/ 	.short	(.L_19 - .L_18)
.L_18:
        /*002c*/ 	.word	0x00000000
        /*0030*/ 	.short	0x0000
        /*0032*/ 	.short	0x0000
        /*0034*/ 	.byte	0x00, 0xf5, 0x21, 0x00


	//----- nvinfo : EIATTR_SPARSE_MMA_MASK
	.align		4
.L_19:
        /*0038*/ 	.byte	0x03, 0x50
        /*003a*/ 	.short	0x0000


	//----- nvinfo : EIATTR_MAXREG_COUNT
	.align		4
        /*003c*/ 	.byte	0x03, 0x1b
        /*003e*/ 	.short	0x00ff


	//----- nvinfo : EIATTR_NUM_BARRIERS
	.align		4
        /*0040*/ 	.byte	0x02, 0x4c
        /*0042*/ 	.byte	0x01
	.zero		1


	//----- nvinfo : EIATTR_MERCURY_ISA_VERSION
	.align		4
        /*0044*/ 	.byte	0x03, 0x5f
        /*0046*/ 	.short	0x0101


	//----- nvinfo : EIATTR_VRC_CTA_INIT_COUNT
	.align		4
        /*0048*/ 	.byte	0x02, 0x4a
	.zero		1
	.zero		1


	//----- nvinfo : EIATTR_EXIT_INSTR_OFFSETS
	.align		4
        /*004c*/ 	.byte	0x04, 0x1c
        /*004e*/ 	.short	(.L_21 - .L_20)


	//   ....[0]....
.L_20:
        /*0050*/ 	.word	0x00000960


	//   ....[1]....
        /*0054*/ 	.word	0x000009b0


	//----- nvinfo : EIATTR_CRS_STACK_SIZE
	.align		4
.L_21:
        /*0058*/ 	.byte	0x04, 0x1e
        /*005a*/ 	.short	(.L_23 - .L_22)
.L_22:
        /*005c*/ 	.word	0x00000000


	//----- nvinfo : EIATTR_CBANK_PARAM_SIZE
	.align		4
.L_23:
        /*0060*/ 	.byte	0x03, 0x19
        /*0062*/ 	.short	0x0018


	//----- nvinfo : EIATTR_PARAM_CBANK
	.align		4
        /*0064*/ 	.byte	0x04, 0x0a
        /*0066*/ 	.short	(.L_25 - .L_24)
	.align		4
.L_24:
        /*0068*/ 	.word	index@(.nv.constant0._Z3MaxPfS_Pi)
        /*006c*/ 	.short	0x0380
        /*006e*/ 	.short	0x0018


	//----- nvinfo : EIATTR_SW_WAR
	.align		4
.L_25:
        /*0070*/ 	.byte	0x04, 0x36
        /*0072*/ 	.short	(.L_27 - .L_26)
.L_26:
        /*0074*/ 	.word	0x00000008
.L_27:


//--------------------- .nv.info._Z3MinPfS_Pi     --------------------------
	.section	.nv.info._Z3MinPfS_Pi,"",@"SHT_CUDA_INFO"
	.sectionflags	@""
	.align	4


	//----- nvinfo : EIATTR_CUDA_API_VERSION
	.align		4
        /*0000*/ 	.byte	0x04, 0x37
        /*0002*/ 	.short	(.L_29 - .L_28)
.L_28:
        /*0004*/ 	.word	0x00000082


	//----- nvinfo : EIATTR_KPARAM_INFO
	.align		4
.L_29:
        /*0008*/ 	.byte	0x04, 0x17
        /*000a*/ 	.short	(.L_31 - .L_30)
.L_30:
        /*000c*/ 	.word	0x00000000
        /*0010*/ 	.short	0x0002
        /*0012*/ 	.short	0x0010
        /*0014*/ 	.byte	0x00, 0xf5, 0x21, 0x00


	//----- nvinfo : EIATTR_KPARAM_INFO
	.align		4
.L_31:
        /*0018*/ 	.byte	0x04, 0x17
        /*001a*/ 	.short	(.L_33 - .L_32)
.L_32:
        /*001c*/ 	.word	0x00000000
        /*0020*/ 	.short	0x0001
        /*0022*/ 	.short	0x0008
        /*0024*/ 	.byte	0x00, 0xf5, 0x21, 0x00


	//----- nvinfo : EIATTR_KPARAM_INFO
	.align		4
.L_33:
        /*0028*/ 	.byte	0x04, 0x17
        /*002a*/ 	.short	(.L_35 - .L_34)
.L_34:
        /*002c*/ 	.word	0x00000000
        /*0030*/ 	.short	0x0000
        /*0032*/ 	.short	0x0000
        /*0034*/ 	.byte	0x00, 0xf5, 0x21, 0x00


	//----- nvinfo : EIATTR_SPARSE_MMA_MASK
	.align		4
.L_35:
        /*0038*/ 	.byte	0x03, 0x50
        /*003a*/ 	.short	0x0000


	//----- nvinfo : EIATTR_MAXREG_COUNT
	.align		4
        /*003c*/ 	.byte	0x03, 0x1b
        /*003e*/ 	.short	0x00ff


	//----- nvinfo : EIATTR_NUM_BARRIERS
	.align		4
        /*0040*/ 	.byte	0x02, 0x4c
        /*0042*/ 	.byte	0x01
	.zero		1


	//----- nvinfo : EIATTR_MERCURY_ISA_VERSION
	.align		4
        /*0044*/ 	.byte	0x03, 0x5f
        /*0046*/ 	.short	0x0101


	//----- nvinfo : EIATTR_VRC_CTA_INIT_COUNT
	.align		4
        /*0048*/ 	.byte	0x02, 0x4a
	.zero		1
	.zero		1


	//----- nvinfo : EIATTR_EXIT_INSTR_OFFSETS
	.align		4
        /*004c*/ 	.byte	0x04, 0x1c
        /*004e*/ 	.short	(.L_37 - .L_36)


	//   ....[0]....
.L_36:
        /*0050*/ 	.word	0x00000960


	//   ....[1]....
        /*0054*/ 	.word	0x000009b0


	//----- nvinfo : EIATTR_CRS_STACK_SIZE
	.align		4
.L_37:
        /*0058*/ 	.byte	0x04, 0x1e
        /*005a*/ 	.short	(.L_39 - .L_38)
.L_38:
        /*005c*/ 	.word	0x00000000


	//----- nvinfo : EIATTR_CBANK_PARAM_SIZE
	.align		4
.L_39:
        /*0060*/ 	.byte	0x03, 0x19
        /*0062*/ 	.short	0x0018


	//----- nvinfo : EIATTR_PARAM_CBANK
	.align		4
        /*0064*/ 	.byte	0x04, 0x0a
        /*0066*/ 	.short	(.L_41 - .L_40)
	.align		4
.L_40:
        /*0068*/ 	.word	index@(.nv.constant0._Z3MinPfS_Pi)
        /*006c*/ 	.short	0x0380
        /*006e*/ 	.short	0x0018


	//----- nvinfo : EIATTR_SW_WAR
	.align		4
.L_41:
        /*0070*/ 	.byte	0x04, 0x36
        /*0072*/ 	.short	(.L_43 - .L_42)
.L_42:
        /*0074*/ 	.word	0x00000008
.L_43:


//--------------------- .nv.callgraph             --------------------------
	.section	.nv.callgraph,"",@"SHT_CUDA_CALLGRAPH"
	.align	4
	.sectionentsize	8
	.align		4
        /*0000*/ 	.word	0x00000000
	.align		4
        /*0004*/ 	.word	0xffffffff
	.align		4
        /*0008*/ 	.word	0x00000000
	.align		4
        /*000c*/ 	.word	0xfffffffe
	.align		4
        /*0010*/ 	.word	0x00000000
	.align		4
        /*0014*/ 	.word	0xfffffffd
	.align		4
        /*0018*/ 	.word	0x00000000
	.align		4
        /*001c*/ 	.word	0xfffffffc


//--------------------- .text._Z3MaxPfS_Pi        --------------------------
	.section	.text._Z3MaxPfS_Pi,"ax",@progbits
	.align	128
        .global         _Z3MaxPfS_Pi
        .type           _Z3MaxPfS_Pi,@function
        .size           _Z3MaxPfS_Pi,(.L_x_42 - _Z3MaxPfS_Pi)
        .other          _Z3MaxPfS_Pi,@"STO_CUDA_ENTRY STV_DEFAULT"
_Z3MaxPfS_Pi:
.text._Z3MaxPfS_Pi:
[----:B------:R-:W-:Y:S08]  /*0000*/  LDC R1, c[0x0][0x37c] ;  /* 0x0000df00ff017b82 */ /* 0x000ff00000000800 */
[----:B------:R-:W0:Y:S01]  /*0010*/  LDC.64 R2, c[0x0][0x390] ;  /* 0x0000e400ff027b82 */ /* 0x000e220000000a00 */
[----:B------:R-:W0:Y:S02]  /*0020*/  LDCU.64 UR6, c[0x0][0x358] ;  /* 0x00006b00ff0677ac */ /* 0x000e240008000a00 */
[----:B0-----:R-:W2:Y:S01]  /*0030*/  LDG.E R7, desc[UR6][R2.64] ;  /* 0x0000000602077981 */ /* 0x001ea2000c1e1900 */
[----:B------:R-:W0:Y:S01]  /*0040*/  LDCU UR4, c[0x0][0x360] ;  /* 0x00006c00ff0477ac */ /* 0x000e220008000800 */
[----:B------:R-:W0:Y:S01]  /*0050*/  S2R R0, SR_CTAID.X ;  /* 0x0000000000007919 */ /* 0x000e220000002500 */
[----:B------:R-:W0:Y:S02]  /*0060*/  S2R R5, SR_TID.X ;  /* 0x0000000000057919 */ /* 0x000e240000002100 */
[----:B0-----:R-:W-:-:S05]  /*0070*/  IMAD R4, R0, UR4, R5 ;  /* 0x0000000400047c24 */ /* 0x001fca000f8e0205 */
[----:B--2---:R-:W-:-:S13]  /*0080*/  ISETP.GE.AND P0, PT, R4, R7, PT ;  /* 0x000000070400720c */ /* 0x004fda0003f06270 */
[----:B------:R-:W0:Y:S02]  /*0090*/  @!P0 LDC.64 R8, c[0x0][0x380] ;  /* 0x0000e000ff088b82 */ /* 0x000e240000000a00 */
[----:B0-----:R-:W-:-:S06]  /*00a0*/  @!P0 IMAD.WIDE R8, R4, 0x4, R8 ;  /* 0x0000000404088825 */ /* 0x001fcc00078e0208 */
[----:B------:R-:W2:Y:S01]  /*00b0*/  @!P0 LDG.E R9, desc[UR6][R8.64] ;  /* 0x0000000608098981 */ /* 0x000ea2000c1e1900 */
[----:B------:R-:W0:Y:S01]  /*00c0*/  S2UR UR5, SR_CgaCtaId ;  /* 0x00000000000579c3 */ /* 0x000e220000008800 */
[----:B------:R-:W-:Y:S02]  /*00d0*/  UMOV UR4, 0x400 ;  /* 0x0000040000047882 */ /* 0x000fe40000000000 */
[----:B0-----:R-:W-:-:S06]  /*00e0*/  ULEA UR4, UR5, UR4, 0x18 ;  /* 0x0000000405047291 */ /* 0x001fcc000f8ec0ff */
[----:B------:R-:W-:-:S05]  /*00f0*/  LEA R6, R5, UR4, 0x2 ;  /* 0x0000000405067c11 */ /* 0x000fca000f8e10ff */
[----:B--2---:R0:W-:Y:S01]  /*0100*/  @!P0 STS [R6], R9 ;  /* 0x0000000906008388 */ /* 0x0041e20000000800 */
[----:B------:R-:W-:Y:S08]  /*0110*/  BAR.SYNC.DEFER_BLOCKING 0x0 ;  /* 0x0000000000007b1d */ /* 0x000ff00000010000 */
[----:B------:R-:W-:Y:S06]  /*0120*/  BAR.SYNC.DEFER_BLOCKING 0x0 ;  /* 0x0000000000007b1d */ /* 0x000fec0000010000 */
[----:B------:R-:W2:Y:S01]  /*0130*/  LDG.E R7, desc[UR6][R2.64] ;  /* 0x0000000602077981 */ /* 0x000ea2000c1e1900 */
[----:B------:R-:W-:Y:S01]  /*0140*/  VIADD R10, R4, 0x200 ;  /* 0x00000200040a7836 */ /* 0x000fe20000000000 */
[----:B------:R-:W-:Y:S04]  /*0150*/  BSSY.RECONVERGENT B0, `(.L_x_0) ;  /* 0x0000009000007945 */ /* 0x000fe80003800200 */
[----:B--2---:R-:W-:-:S04]  /*0160*/  ISETP.GE.AND P0, PT, R10, R7, PT ;  /* 0x000000070a00720c */ /* 0x004fc80003f06270 */
[----:B------:R-:W-:-:S04]  /*0170*/  ISETP.GT.U32.OR P0, PT, R5, 0x1ff, P0 ;  /* 0x000001ff0500780c */ /* 0x000fc80000704470 */
[----:B------:R-:W-:-:S13]  /*0180*/  ISETP.GE.OR P0, PT, R4, R7, P0 ;  /* 0x000000070400720c */ /* 0x000fda0000706670 */
[----:B0-----:R-:W-:Y:S05]  /*0190*/  @P0 BRA `(.L_x_1) ;  /* 0x0000000000100947 */ /* 0x001fea0003800000 */
[----:B------:R-:W-:Y:S04]  /*01a0*/  LDS R7, [R6] ;  /* 0x0000000006077984 */ /* 0x000fe80000000800 */
[----:B------:R-:W0:Y:S02]  /*01b0*/  LDS R8, [R6+0x800] ;  /* 0x0008000006087984 */ /* 0x000e240000000800 */
[----:B0-----:R-:W-:-:S13]  /*01c0*/  FSETP.GEU.AND P0, PT, R7, R8, PT ;  /* 0x000000080700720b */ /* 0x001fda0003f0e000 */
[----:B------:R0:W-:Y:S02]  /*01d0*/  @!P0 STS [R6], R8 ;  /* 0x0000000806008388 */ /* 0x0001e40000000800 */
.L_x_1:
[----:B------:R-:W-:Y:S05]  /*01e0*/  BSYNC.RECONVERGENT B0 ;  /* 0x0000000000007941 */ /* 0x000fea0003800200 */
.L_x_0:
[----:B------:R-:W-:Y:S06]  /*01f0*/  BAR.SYNC.DEFER_BLOCKING 0x0 ;  /* 0x0000000000007b1d */ /* 0x000fec0000010000 */
[----:B------:R-:W2:Y:S01]  /*0200*/  LDG.E R7, desc[UR6][R2.64] ;  /* 0x0000000602077981 */ /* 0x000ea2000c1e1900 */
[----:B0-----:R-:W-:Y:S01]  /*0210*/  VIADD R8, R4, 0x100 ;  /* 0x0000010004087836 */ /* 0x001fe20000000000 */
[----:B------:R-:W-:Y:S04]  /*0220*/  BSSY.RECONVERGENT B0, `(.L_x_2) ;  /* 0x0000009000007945 */ /* 0x000fe80003800200 */
[----:B--2---:R-:W-:-:S04]  /*0230*/  ISETP.GE.AND P0, PT, R8, R7, PT ;  /* 0x000000070800720c */ /* 0x004fc80003f06270 */
[----:B------:R-:W-:-:S04]  /*0240*/  ISETP.GT.U32.OR P0, PT, R5, 0xff, P0 ;  /* 0x000000ff0500780c */ /* 0x000fc80000704470 */
[----:B------:R-:W-:-:S13]  /*0250*/  ISETP.GE.OR P0, PT, R4, R7, P0 ;  /* 0x000000070400720c */ /* 0x000fda0000706670 */
[----:B------:R-:W-:Y:S05]  /*0260*/  @P0 BRA `(.L_x_3) ;  /* 0x0000000000100947 */ /* 0x000fea0003800000 */
[----:B------:R-:W-:Y:S04]  /*0270*/  LDS R7, [R6] ;  /* 0x0000000006077984 */ /* 0x000fe80000000800 */
[----:B------:R-:W0:Y:S02]  /*0280*/  LDS R8, [R6+0x400] ;  /* 0x0004000006087984 */ /* 0x000e240000000800 */
[----:B0-----:R-:W-:-:S13]  /*0290*/  FSETP.GEU.AND P0, PT, R7, R8, PT ;  /* 0x000000080700720b */ /* 0x001fda0003f0e000 */
[----:B------:R0:W-:Y:S02]  /*02a0*/  @!P0 STS [R6], R8 ;  /* 0x0000000806008388 */ /* 0x0001e40000000800 */
.L_x_3:
[----:B------:R-:W-:Y:S05]  /*02b0*/  BSYNC.RECONVERGENT B0 ;  /* 0x0000000000007941 */ /* 0x000fea0003800200 */
.L_x_2:
        /* <DEDUP_REMOVED lines=12> */
.L_x_5:
[----:B------:R-:W-:Y:S05]  /*0380*/  BSYNC.RECONVERGENT B0 ;  /* 0x0000000000007941 */ /* 0x000fea0003800200 */
.L_x_4:
        /* <DEDUP_REMOVED lines=12> */
.L_x_7:
[----:B------:R-:W-:Y:S05]  /*0450*/  BSYNC.RECONVERGENT B0 ;  /* 0x0000000000007941 */ /* 0x000fea0003800200 */
.L_x_6:
        /* <DEDUP_REMOVED lines=12> */
.L_x_9:
[----:B------:R-:W-:Y:S05]  /*0520*/  BSYNC.RECONVERGENT B0 ;  /* 0x0000000000007941 */ /* 0x000fea0003800200 */
.L_x_8:
        /* <DEDUP_REMOVED lines=12> */
.L_x_11:
[----:B------:R-:W-:Y:S05]  /*05f0*/  BSYNC.RECONVERGENT B0 ;  /* 0x0000000000007941 */ /* 0x000fea0003800200 */
.L_x_10:
        /* <DEDUP_REMOVED lines=12> */
.L_x_13:
[----:B------:R-:W-:Y:S05]  /*06c0*/  BSYNC.RECONVERGENT B0 ;  /* 0x0000000000007941 */ /* 0x000fea0003800200 */
.L_x_12:
        /* <DEDUP_REMOVED lines=12> */
.L_x_15:
[----:B------:R-:W-:Y:S05]  /*0790*/  BSYNC.RECONVERGENT B0 ;  /* 0x0000000000007941 */ /* 0x000fea0003800200 */
.L_x_14:
        /* <DEDUP_REMOVED lines=12> */
.L_x_17:
[----:B------:R-:W-:Y:S05]  /*0860*/  BSYNC.RECONVERGENT B0 ;  /* 0x0000000000007941 */ /* 0x000fea0003800200 */
.L_x_16:
[----:B------:R-:W-:Y:S06]  /*0870*/  BAR.SYNC.DEFER_BLOCKING 0x0 ;  /* 0x0000000000007b1d */ /* 0x000fec0000010000 */
[----:B------:R-:W2:Y:S01]  /*0880*/  LDG.E R3, desc[UR6][R2.64] ;  /* 0x0000000602037981 */ /* 0x000ea2000c1e1900 */
[----:B0-----:R-:W-:Y:S01]  /*0890*/  VIADD R8, R4, 0x1 ;  /* 0x0000000104087836 */ /* 0x001fe20000000000 */
[----:B------:R-:W-:Y:S01]  /*08a0*/  BSSY.RECONVERGENT B0, `(.L_x_18) ;  /* 0x000000a000007945 */ /* 0x000fe20003800200 */
[----:B------:R-:W-:-:S03]  /*08b0*/  ISETP.NE.AND P1, PT, R5, RZ, PT ;  /* 0x000000ff0500720c */ /* 0x000fc60003f25270 */
[----:B--2---:R-:W-:-:S04]  /*08c0*/  ISETP.GE.AND P0, PT, R8, R3, PT ;  /* 0x000000030800720c */ /* 0x004fc80003f06270 */
[----:B------:R-:W-:-:S04]  /*08d0*/  ISETP.NE.OR P0, PT, R5, RZ, P0 ;  /* 0x000000ff0500720c */ /* 0x000fc80000705670 */
[----:B------:R-:W-:-:S13]  /*08e0*/  ISETP.GE.OR P0, PT, R4, R3, P0 ;  /* 0x000000030400720c */ /* 0x000fda0000706670 */
[----:B------:R-:W-:Y:S05]  /*08f0*/  @P0 BRA `(.L_x_19) ;  /* 0x0000000000100947 */ /* 0x000fea0003800000 */
[----:B------:R-:W-:Y:S04]  /*0900*/  LDS R2, [R6] ;  /* 0x0000000006027984 */ /* 0x000fe80000000800 */
[----:B------:R-:W0:Y:S02]  /*0910*/  LDS R3, [UR4+0x4] ;  /* 0x00000404ff037984 */ /* 0x000e240008000800 */
[----:B0-----:R-:W-:-:S13]  /*0920*/  FSETP.GEU.AND P0, PT, R2, R3, PT ;  /* 0x000000030200720b */ /* 0x001fda0003f0e000 */
[----:B------:R0:W-:Y:S02]  /*0930*/  @!P0 STS [R6], R3 ;  /* 0x0000000306008388 */ /* 0x0001e40000000800 */
.L_x_19:
[----:B------:R-:W-:Y:S05]  /*0940*/  BSYNC.RECONVERGENT B0 ;  /* 0x0000000000007941 */ /* 0x000fea0003800200 */
.L_x_18:
[----:B------:R-:W-:Y:S06]  /*0950*/  BAR.SYNC.DEFER_BLOCKING 0x0 ;  /* 0x0000000000007b1d */ /* 0x000fec0000010000 */
[----:B------:R-:W-:Y:S05]  /*0960*/  @P1 EXIT ;  /* 0x000000000000194d */ /* 0x000fea0003800000 */
[----:B------:R-:W1:Y:S01]  /*0970*/  LDS R5, [UR4] ;  /* 0x00000004ff057984 */ /* 0x000e620008000800 */
[----:B0-----:R-:W0:Y:S02]  /*0980*/  LDC.64 R2, c[0x0][0x388] ;  /* 0x0000e200ff027b82 */ /* 0x001e240000000a00 */
[----:B0-----:R-:W-:-:S05]  /*0990*/  IMAD.WIDE.U32 R2, R0, 0x4, R2 ;  /* 0x0000000400027825 */ /* 0x001fca00078e0002 */
[----:B-1----:R-:W-:Y:S01]  /*09a0*/  STG.E desc[UR6][R2.64], R5 ;  /* 0x0000000502007986 */ /* 0x002fe2000c101906 */
[----:B------:R-:W-:Y:S05]  /*09b0*/  EXIT ;  /* 0x000000000000794d */ /* 0x000fea0003800000 */
.L_x_20:
[----:B------:R-:W-:-:S00]  /*09c0*/  BRA `(.L_x_20) ;  /* 0xfffffffc00fc7947 */ /* 0x000fc0000383ffff */
[----:B------:R-:W-:-:S00]  /*09d0*/  NOP ;  /* 0x0000000000007918 */ /* 0x000fc00000000000 */
        /* <DEDUP_REMOVED lines=10> */
.L_x_42:


//--------------------- .text._Z3MinPfS_Pi        --------------------------
	.section	.text._Z3MinPfS_Pi,"ax",@progbits
	.align	128
        .global         _Z3MinPfS_Pi
        .type           _Z3MinPfS_Pi,@function
        .size           _Z3MinPfS_Pi,(.L_x_43 - _Z3MinPfS_Pi)
        .other          _Z3MinPfS_Pi,@"STO_CUDA_ENTRY STV_DEFAULT"
_Z3MinPfS_Pi:
.text._Z3MinPfS_Pi:
        /* <DEDUP_REMOVED lines=28> */
[----:B0-----:R-:W-:-:S13]  /*01c0*/  FSETP.GT.AND P0, PT, R7, R8, PT ;  /* 0x000000080700720b */ /* 0x001fda0003f04000 */
[----:B------:R0:W-:Y:S02]  /*01d0*/  @P0 STS [R6], R8 ;  /* 0x0000000806000388 */ /* 0x0001e40000000800 */
.L_x_22:
[----:B------:R-:W-:Y:S05]  /*01e0*/  BSYNC.RECONVERGENT B0 ;  /* 0x0000000000007941 */ /* 0x000fea0003800200 */
.L_x_21:
        /* <DEDUP_REMOVED lines=10> */
[----:B0-----:R-:W-:-:S13]  /*0290*/  FSETP.GT.AND P0, PT, R7, R8, PT ;  /* 0x000000080700720b */ /* 0x001fda0003f04000 */
[----:B------:R0:W-:Y:S02]  /*02a0*/  @P0 STS [R6], R8 ;  /* 0x0000000806000388 */ /* 0x0001e40000000800 */
.L_x_24:
[----:B------:R-:W-:Y:S05]  /*02b0*/  BSYNC.RECONVERGENT B0 ;  /* 0x0000000000007941 */ /* 0x000fea0003800200 */
.L_x_23:
        /* <DEDUP_REMOVED lines=12> */
.L_x_26:
[----:B------:R-:W-:Y:S05]  /*0380*/  BSYNC.RECONVERGENT B0 ;  /* 0x0000000000007941 */ /* 0x000fea0003800200 */
.L_x_25:
        /* <DEDUP_REMOVED lines=12> */
.L_x_28:
[----:B------:R-:W-:Y:S05]  /*0450*/  BSYNC.RECONVERGENT B0 ;  /* 0x0000000000007941 */ /* 0x000fea0003800200 */
.L_x_27:
        /* <DEDUP_REMOVED lines=12> */
.L_x_30:
[----:B------:R-:W-:Y:S05]  /*0520*/  BSYNC.RECONVERGENT B0 ;  /* 0x0000000000007941 */ /* 0x000fea0003800200 */
.L_x_29:
        /* <DEDUP_REMOVED lines=12> */
.L_x_32:
[----:B------:R-:W-:Y:S05]  /*05f0*/  BSYNC.RECONVERGENT B0 ;  /* 0x0000000000007941 */ /* 0x000fea0003800200 */
.L_x_31:
        /* <DEDUP_REMOVED lines=12> */
.L_x_34:
[----:B------:R-:W-:Y:S05]  /*06c0*/  BSYNC.RECONVERGENT B0 ;  /* 0x0000000000007941 */ /* 0x000fea0003800200 */
.L_x_33:
        /* <DEDUP_REMOVED lines=12> */
.L_x_36:
[----:B------:R-:W-:Y:S05]  /*0790*/  BSYNC.RECONVERGENT B0 ;  /* 0x0000000000007941 */ /* 0x000fea0003800200 */
.L_x_35:
        /* <DEDUP_REMOVED lines=12> */
.L_x_38:
[----:B------:R-:W-:Y:S05]  /*0860*/  BSYNC.RECONVERGENT B0 ;  /* 0x0000000000007941 */ /* 0x000fea0003800200 */
.L_x_37:
        /* <DEDUP_REMOVED lines=11> */
[----:B0-----:R-:W-:-:S13]  /*0920*/  FSETP.GT.AND P0, PT, R2, R3, PT ;  /* 0x000000030200720b */ /* 0x001fda0003f04000 */
[----:B------:R0:W-:Y:S02]  /*0930*/  @P0 STS [R6], R3 ;  /* 0x0000000306000388 */ /* 0x0001e40000000800 */
.L_x_40:
[----:B------:R-:W-:Y:S05]  /*0940*/  BSYNC.RECONVERGENT B0 ;  /* 0x0000000000007941 */ /* 0x000fea0003800200 */
.L_x_39:
[----:B------:R-:W-:Y:S06]  /*0950*/  BAR.SYNC.DEFER_BLOCKING 0x0 ;  /* 0x0000000000007b1d */ /* 0x000fec0000010000 */
[----:B------:R-:W-:Y:S05]  /*0960*/  @P1 EXIT ;  /* 0x000000000000194d */ /* 0x000fea0003800000 */
[----:B------:R-:W1:Y:S01]  /*0970*/  LDS R5, [UR4] ;  /* 0x00000004ff057984 */ /* 0x000e620008000800 */
[----:B0-----:R-:W0:Y:S02]  /*0980*/  LDC.64 R2, c[0x0][0x388] ;  /* 0x0000e200ff027b82 */ /* 0x001e240000000a00 */
[----:B0-----:R-:W-:-:S05]  /*0990*/  IMAD.WIDE.U32 R2, R0, 0x4, R2 ;  /* 0x0000000400027825 */ /* 0x001fca00078e0002 */
[----:B-1----:R-:W-:Y:S01]  /*09a0*/  STG.E desc[UR6][R2.64], R5 ;  /* 0x0000000502007986 */ /* 0x002fe2000c101906 */
[----:B------:R-:W-:Y:S05]  /*09b0*/  EXIT ;  /* 0x000000000000794d */ /* 0x000fea0003800000 */
.L_x_41:
        /* <DEDUP_REMOVED lines=12> */
.L_x_43:


//--------------------- .nv.shared._Z3MaxPfS_Pi   --------------------------
	.section	.nv.shared._Z3MaxPfS_Pi,"aw",@nobits
	.sectionflags	@""
	.align	4
.nv.shared._Z3MaxPfS_Pi:
	.zero		5120


//--------------------- .nv.shared.reserved.0     --------------------------
	.section	.nv.shared.reserved.0,"aw",@nobits
	.weak		__nv_reservedSMEM_offset_0_alias
	.size		__nv_reservedSMEM_offset_0_alias, 0, 64
	.other		__nv_reservedSMEM_offset_0_alias,@"STO_CUDA_RESERVED_SHARED STV_DEFAULT"
__nv_reservedSMEM_offset_0_alias:
	.zero		0
	.zero		64


//--------------------- .nv.shared._Z3MinPfS_Pi   --------------------------
	.section	.nv.shared._Z3MinPfS_Pi,"aw",@nobits
	.sectionflags	@""
	.align	4
.nv.shared._Z3MinPfS_Pi:
	.zero		5120


//--------------------- .nv.constant0._Z3MaxPfS_Pi --------------------------
	.section	.nv.constant0._Z3MaxPfS_Pi,"a",@progbits
	.sectionflags	@""
	.align	4
.nv.constant0._Z3MaxPfS_Pi:
	.zero		920


//--------------------- .nv.constant0._Z3MinPfS_Pi --------------------------
	.section	.nv.constant0._Z3MinPfS_Pi,"a",@progbits
	.sectionflags	@""
	.align	4
.nv.constant0._Z3MinPfS_Pi:
	.zero		920


//--------------------- SYMBOLS --------------------------

	.type		.nv.reservedSmem.offset0,@object
	.size		.nv.reservedSmem.offset0,0x4
	.type		.nv.reservedSmem.cap,@object
	.size		.nv.reservedSmem.cap,0x4
